//
// Generated by NVIDIA NVVM Compiler
//
// Compiler Build ID: CL-36424714
// Cuda compilation tools, release 13.0, V13.0.88
// Based on NVVM 20.0.0
//

.version 9.0
.target sm_100
.address_size 64

	// .globl	_Z10mse_kernelPKfPfS0_PKbS1_j

.visible .entry _Z10mse_kernelPKfPfS0_PKbS1_j(
	.param .u64 .ptr .align 1 _Z10mse_kernelPKfPfS0_PKbS1_j_param_0,
	.param .u64 .ptr .align 1 _Z10mse_kernelPKfPfS0_PKbS1_j_param_1,
	.param .u64 .ptr .align 1 _Z10mse_kernelPKfPfS0_PKbS1_j_param_2,
	.param .u64 .ptr .align 1 _Z10mse_kernelPKfPfS0_PKbS1_j_param_3,
	.param .u64 .ptr .align 1 _Z10mse_kernelPKfPfS0_PKbS1_j_param_4,
	.param .u32 _Z10mse_kernelPKfPfS0_PKbS1_j_param_5
)
{
	.reg .pred 	%p<3>;
	.reg .b16 	%rs<3>;
	.reg .b32 	%r<7>;
	.reg .b32 	%f<10>;
	.reg .b64 	%rd<19>;

	ld.param.u64 	%rd2, [_Z10mse_kernelPKfPfS0_PKbS1_j_param_0];
	ld.param.u64 	%rd6, [_Z10mse_kernelPKfPfS0_PKbS1_j_param_1];
	ld.param.u64 	%rd3, [_Z10mse_kernelPKfPfS0_PKbS1_j_param_2];
	ld.param.u64 	%rd4, [_Z10mse_kernelPKfPfS0_PKbS1_j_param_3];
	ld.param.u64 	%rd5, [_Z10mse_kernelPKfPfS0_PKbS1_j_param_4];
	ld.param.u32 	%r2, [_Z10mse_kernelPKfPfS0_PKbS1_j_param_5];
	cvta.to.global.u64 	%rd1, %rd6;
	mov.u32 	%r3, %ctaid.x;
	mov.u32 	%r4, %ntid.x;
	mov.u32 	%r5, %tid.x;
	mad.lo.s32 	%r1, %r3, %r4, %r5;
	setp.ge.u32 	%p1, %r1, %r2;
	@%p1 bra 	$L__BB0_4;
	cvta.to.global.u64 	%rd7, %rd4;
	cvt.s64.s32 	%rd8, %r1;
	add.s64 	%rd9, %rd7, %rd8;
	ld.global.nc.u8 	%rs1, [%rd9];
	cvt.u16.u8 	%rs2, %rs1;
	setp.eq.s16 	%p2, %rs2, 0;
	@%p2 bra 	$L__BB0_3;
	cvta.to.global.u64 	%rd10, %rd2;
	mul.wide.s32 	%rd11, %r1, 4;
	add.s64 	%rd12, %rd10, %rd11;
	ld.global.nc.f32 	%f1, [%rd12];
	cvta.to.global.u64 	%rd13, %rd3;
	add.s64 	%rd14, %rd13, %rd11;
	ld.global.nc.f32 	%f2, [%rd14];
	sub.f32 	%f3, %f1, %f2;
	add.f32 	%f4, %f3, %f3;
	cvt.rn.f32.u32 	%f5, %r2;
	div.rn.f32 	%f6, %f4, %f5;
	add.s64 	%rd15, %rd1, %rd11;
	st.global.f32 	[%rd15], %f6;
	mul.f32 	%f7, %f3, %f3;
	div.rn.f32 	%f8, %f7, %f5;
	cvta.to.global.u64 	%rd16, %rd5;
	atom.global.add.f32 	%f9, [%rd16], %f8;
	bra.uni 	$L__BB0_4;
$L__BB0_3:
	mul.wide.s32 	%rd17, %r1, 4;
	add.s64 	%rd18, %rd1, %rd17;
	mov.b32 	%r6, 0;
	st.global.u32 	[%rd18], %r6;
$L__BB0_4:
	ret;

}


// ===== COMPILED SASS (sm_100) =====

	.target	sm_100

	.elftype	@"ET_EXEC"


//--------------------- .note.nv.tkinfo           --------------------------
	.section	.note.nv.tkinfo,"",@"SHT_NOTE"
	.sectionflags	@"SHF_NOTE_NV_TKINFO"
	.tkinfo
        /*0018*/ 	.word	0x00000002
        /*0030*/ 	.string	""
        /*0030*/ 	.string	"ptxas"
        /*0030*/ 	.string	"Cuda compilation tools, release 13.0, V13.0.88"
        /*0030*/ 	.string	"Build cuda_13.0.r13.0/compiler.36424714_0"
        /*0030*/ 	.string	"-arch sm_100 -m 64 "



//--------------------- .note.nv.cuinfo           --------------------------
	.section	.note.nv.cuinfo,"",@"SHT_NOTE"
	.sectionflags	@"SHF_NOTE_NV_CUINFO"
        /*0018*/ 	.short	0x0002
        /*001a*/ 	.short	0x0064
        /*001c*/ 	.short	0x0082
	.zero		2


//--------------------- .nv.info                  --------------------------
	.section	.nv.info,"",@"SHT_CUDA_INFO"
	.align	4


	//----- nvinfo : EIATTR_REGCOUNT
	.align		4
        /*0000*/ 	.byte	0x04, 0x2f
        /*0002*/ 	.short	(.L_1 - .L_0)
	.align		4
.L_0:
        /*0004*/ 	.word	index@(_Z10mse_kernelPKfPfS0_PKbS1_j)
        /*0008*/ 	.word	0x00000011


	//----- nvinfo : EIATTR_FRAME_SIZE
	.align		4
.L_1:
        /*000c*/ 	.byte	0x04, 0x11
        /*000e*/ 	.short	(.L_3 - .L_2)
	.align		4
.L_2:
        /*0010*/ 	.word	index@($__internal_0_$__cuda_sm3x_div_rn_noftz_f32_slowpath)
        /*0014*/ 	.word	0x00000000


	//----- nvinfo : EIATTR_FRAME_SIZE
	.align		4
.L_3:
        /*0018*/ 	.byte	0x04, 0x11
        /*001a*/ 	.short	(.L_5 - .L_4)
	.align		4
.L_4:
        /*001c*/ 	.word	index@(_Z10mse_kernelPKfPfS0_PKbS1_j)
        /*0020*/ 	.word	0x00000000


	//----- nvinfo : EIATTR_MIN_STACK_SIZE
	.align		4
.L_5:
        /*0024*/ 	.byte	0x04, 0x12
        /*0026*/ 	.short	(.L_7 - .L_6)
	.align		4
.L_6:
        /*0028*/ 	.word	index@(_Z10mse_kernelPKfPfS0_PKbS1_j)
        /*002c*/ 	.word	0x00000000
.L_7:


//--------------------- .nv.compat                --------------------------
	.section	.nv.compat,"",@"SHT_CUDA_COMPAT_INFO"
	.align	4
        /*0000*/ 	.byte	0x02, 0x09, 0x00, 0x00, 0x02, 0x02, 0x01, 0x00, 0x02, 0x05, 0x05, 0x00, 0x03, 0x07, 0x01, 0x01
        /*0010*/ 	.byte	0x02, 0x03, 0x00, 0x00, 0x02, 0x06, 0x01, 0x00, 0x04, 0x0b, 0x08, 0x00, 0x01, 0x00, 0x00, 0x00
        /*0020*/ 	.byte	0x00, 0x00, 0x00, 0x00


//--------------------- .nv.info._Z10mse_kernelPKfPfS0_PKbS1_j --------------------------
	.section	.nv.info._Z10mse_kernelPKfPfS0_PKbS1_j,"",@"SHT_CUDA_INFO"
	.sectionflags	@""
	.align	4


	//----- nvinfo : EIATTR_CUDA_API_VERSION
	.align		4
        /*0000*/ 	.byte	0x04, 0x37
        /*0002*/ 	.short	(.L_9 - .L_8)
.L_8:
        /*0004*/ 	.word	0x00000082


	//----- nvinfo : EIATTR_KPARAM_INFO
	.align		4
.L_9:
        /*0008*/ 	.byte	0x04, 0x17
        /*000a*/ 	.short	(.L_11 - .L_10)
.L_10:
        /*000c*/ 	.word	0x00000000
        /*0010*/ 	.short	0x0005
        /*0012*/ 	.short	0x0028
        /*0014*/ 	.byte	0x00, 0xf0, 0x11, 0x00


	//----- nvinfo : EIATTR_KPARAM_INFO
	.align		4
.L_11:
        /*0018*/ 	.byte	0x04, 0x17
        /*001a*/ 	.short	(.L_13 - .L_12)
.L_12:
        /*001c*/ 	.word	0x00000000
        /*0020*/ 	.short	0x0004
        /*0022*/ 	.short	0x0020
        /*0024*/ 	.byte	0x00, 0xf5, 0x21, 0x00


	//----- nvinfo : EIATTR_KPARAM_INFO
	.align		4
.L_13:
        /*0028*/ 	.byte	0x04, 0x17
        /*002a*/ 	.short	(.L_15 - .L_14)
.L_14:
        /*002c*/ 	.word	0x00000000
        /*0030*/ 	.short	0x0003
        /*0032*/ 	.short	0x0018
        /*0034*/ 	.byte	0x00, 0xf5, 0x21, 0x00


	//----- nvinfo : EIATTR_KPARAM_INFO
	.align		4
.L_15:
        /*0038*/ 	.byte	0x04, 0x17
        /*003a*/ 	.short	(.L_17 - .L_16)
.L_16:
        /*003c*/ 	.word	0x00000000
        /*0040*/ 	.short	0x0002
        /*0042*/ 	.short	0x0010
        /*0044*/ 	.byte	0x00, 0xf5, 0x21, 0x00


	//----- nvinfo : EIATTR_KPARAM_INFO
	.align		4
.L_17:
        /*0048*/ 	.byte	0x04, 0x17
        /*004a*/ 	.short	(.L_19 - .L_18)
.L_18:
        /*004c*/ 	.word	0x00000000
        /*0050*/ 	.short	0x0001
        /*0052*/ 	.short	0x0008
        /*0054*/ 	.byte	0x00, 0xf5, 0x21, 0x00


	//----- nvinfo : EIATTR_KPARAM_INFO
	.align		4
.L_19:
        /*0058*/ 	.byte	0x04, 0x17
        /*005a*/ 	.short	(.L_21 - .L_20)
.L_20:
        /*005c*/ 	.word	0x00000000
        /*0060*/ 	.short	0x0000
        /*0062*/ 	.short	0x0000
        /*0064*/ 	.byte	0x00, 0xf5, 0x21, 0x00


	//----- nvinfo : EIATTR_SPARSE_MMA_MASK
	.align		4
.L_21:
        /*0068*/ 	.byte	0x03, 0x50
        /*006a*/ 	.short	0x0000


	//----- nvinfo : EIATTR_MAXREG_COUNT
	.align		4
        /*006c*/ 	.byte	0x03, 0x1b
        /*006e*/ 	.short	0x00ff


	//----- nvinfo : EIATTR_MERCURY_ISA_VERSION
	.align		4
        /*0070*/ 	.byte	0x03, 0x5f
        /*0072*/ 	.short	0x0101


	//----- nvinfo : EIATTR_VRC_CTA_INIT_COUNT
	.align		4
        /*0074*/ 	.byte	0x02, 0x4a
	.zero		1
	.zero		1


	//----- nvinfo : EIATTR_EXIT_INSTR_OFFSETS
	.align		4
        /*0078*/ 	.byte	0x04, 0x1c
        /*007a*/ 	.short	(.L_23 - .L_22)


	//   ....[0]....
.L_22:
        /*007c*/ 	.word	0x00000070


	//   ....[1]....
        /*0080*/ 	.word	0x00000390


	//   ....[2]....
        /*0084*/ 	.word	0x000003d0


	//----- nvinfo : EIATTR_CRS_STACK_SIZE
	.align		4
.L_23:
        /*0088*/ 	.byte	0x04, 0x1e
        /*008a*/ 	.short	(.L_25 - .L_24)
.L_24:
        /*008c*/ 	.word	0x00000000


	//----- nvinfo : EIATTR_CBANK_PARAM_SIZE
	.align		4
.L_25:
        /*0090*/ 	.byte	0x03, 0x19
        /*0092*/ 	.short	0x002c


	//----- nvinfo : EIATTR_PARAM_CBANK
	.align		4
        /*0094*/ 	.byte	0x04, 0x0a
        /*0096*/ 	.short	(.L_27 - .L_26)
	.align		4
.L_26:
        /*0098*/ 	.word	index@(.nv.constant0._Z10mse_kernelPKfPfS0_PKbS1_j)
        /*009c*/ 	.short	0x0380
        /*009e*/ 	.short	0x002c


	//----- nvinfo : EIATTR_SW_WAR
	.align		4
.L_27:
        /*00a0*/ 	.byte	0x04, 0x36
        /*00a2*/ 	.short	(.L_29 - .L_28)
.L_28:
        /*00a4*/ 	.word	0x00000008
.L_29:


//--------------------- .nv.callgraph             --------------------------
	.section	.nv.callgraph,"",@"SHT_CUDA_CALLGRAPH"
	.align	4
	.sectionentsize	8
	.align		4
        /*0000*/ 	.word	0x00000000
	.align		4
        /*0004*/ 	.word	0xffffffff
	.align		4
        /*0008*/ 	.word	0x00000000
	.align		4
        /*000c*/ 	.word	0xfffffffe
	.align		4
        /*0010*/ 	.word	0x00000000
	.align		4
        /*0014*/ 	.word	0xfffffffd
	.align		4
        /*0018*/ 	.word	0x00000000
	.align		4
        /*001c*/ 	.word	0xfffffffc


//--------------------- .text._Z10mse_kernelPKfPfS0_PKbS1_j --------------------------
	.section	.text._Z10mse_kernelPKfPfS0_PKbS1_j,"ax",@progbits
	.align	128
        .global         _Z10mse_kernelPKfPfS0_PKbS1_j
        .type           _Z10mse_kernelPKfPfS0_PKbS1_j,@function
        .size           _Z10mse_kernelPKfPfS0_PKbS1_j,(.L_x_17 - _Z10mse_kernelPKfPfS0_PKbS1_j)
        .other          _Z10mse_kernelPKfPfS0_PKbS1_j,@"STO_CUDA_ENTRY STV_DEFAULT"
_Z10mse_kernelPKfPfS0_PKbS1_j:
.text._Z10mse_kernelPKfPfS0_PKbS1_j:
[----:B------:R-:W-:Y:S01]  /*0000*/  LDC R1, c[0x0][0x37c] ;  /* 0x0000df00ff017b82 */ /* 0x000fe20000000800 */
[----:B------:R-:W0:Y:S07]  /*0010*/  S2R R3, SR_TID.X ;  /* 0x0000000000037919 */ /* 0x000e2e0000002100 */
[----:B------:R-:W0:Y:S01]  /*0020*/  S2UR UR4, SR_CTAID.X ;  /* 0x00000000000479c3 */ /* 0x000e220000002500 */
[----:B------:R-:W1:Y:S07]  /*0030*/  LDCU UR6, c[0x0][0x3a8] ;  /* 0x00007500ff0677ac */ /* 0x000e6e0008000800 */
[----:B------:R-:W0:Y:S02]  /*0040*/  LDC R2, c[0x0][0x360] ;  /* 0x0000d800ff027b82 */ /* 0x000e240000000800 */
[----:B0-----:R-:W-:-:S05]  /*0050*/  IMAD R2, R2, UR4, R3 ;  /* 0x0000000402027c24 */ /* 0x001fca000f8e0203 */
[----:B-1----:R-:W-:-:S13]  /*0060*/  ISETP.GE.U32.AND P0, PT, R2, UR6, PT ;  /* 0x0000000602007c0c */ /* 0x002fda000bf06070 */
[----:B------:R-:W-:Y:S05]  /*0070*/  @P0 EXIT ;  /* 0x000000000000094d */ /* 0x000fea0003800000 */
[----:B------:R-:W0:Y:S01]  /*0080*/  LDCU.64 UR8, c[0x0][0x398] ;  /* 0x00007300ff0877ac */ /* 0x000e220008000a00 */
[----:B------:R-:W1:Y:S01]  /*0090*/  LDCU.64 UR4, c[0x0][0x358] ;  /* 0x00006b00ff0477ac */ /* 0x000e620008000a00 */
[----:B0-----:R-:W-:-:S04]  /*00a0*/  IADD3 R4, P0, PT, R2, UR8, RZ ;  /* 0x0000000802047c10 */ /* 0x001fc8000ff1e0ff */
[----:B------:R-:W-:-:S05]  /*00b0*/  LEA.HI.X.SX32 R5, R2, UR9, 0x1, P0 ;  /* 0x0000000902057c11 */ /* 0x000fca00080f0eff */
[----:B-1----:R-:W2:Y:S02]  /*00c0*/  LDG.E.U8.CONSTANT R4, desc[UR4][R4.64] ;  /* 0x0000000404047981 */ /* 0x002ea4000c1e9100 */
[----:B--2---:R-:W-:-:S13]  /*00d0*/  ISETP.NE.AND P0, PT, R4, RZ, PT ;  /* 0x000000ff0400720c */ /* 0x004fda0003f05270 */
[----:B------:R-:W-:Y:S05]  /*00e0*/  @!P0 BRA `(.L_x_0) ;  /* 0x0000000000ac8947 */ /* 0x000fea0003800000 */
[----:B------:R-:W0:Y:S08]  /*00f0*/  LDC.64 R8, c[0x0][0x390] ;  /* 0x0000e400ff087b82 */ /* 0x000e300000000a00 */
[----:B------:R-:W1:Y:S01]  /*0100*/  LDC.64 R6, c[0x0][0x380] ;  /* 0x0000e000ff067b82 */ /* 0x000e620000000a00 */
[----:B0-----:R-:W-:-:S06]  /*0110*/  IMAD.WIDE R8, R2, 0x4, R8 ;  /* 0x0000000402087825 */ /* 0x001fcc00078e0208 */
[----:B------:R-:W2:Y:S01]  /*0120*/  LDG.E.CONSTANT R9, desc[UR4][R8.64] ;  /* 0x0000000408097981 */ /* 0x000ea2000c1e9900 */
[----:B-1----:R-:W-:-:S05]  /*0130*/  IMAD.WIDE R6, R2, 0x4, R6 ;  /* 0x0000000402067825 */ /* 0x002fca00078e0206 */
[----:B------:R-:W2:Y:S01]  /*0140*/  LDG.E.CONSTANT R4, desc[UR4][R6.64] ;  /* 0x0000000406047981 */ /* 0x000ea2000c1e9900 */
[----:B------:R-:W-:-:S04]  /*0150*/  I2FP.F32.U32 R3, UR6 ;  /* 0x0000000600037c45 */ /* 0x000fc80008201000 */
[----:B------:R-:W0:Y:S01]  /*0160*/  MUFU.RCP R10, R3 ;  /* 0x00000003000a7308 */ /* 0x000e220000001000 */
[----:B------:R-:W-:Y:S01]  /*0170*/  BSSY.RECONVERGENT B0, `(.L_x_1) ;  /* 0x000000d000007945 */ /* 0x000fe20003800200 */
[----:B0-----:R-:W-:-:S04]  /*0180*/  FFMA R5, -R3, R10, 1 ;  /* 0x3f80000003057423 */ /* 0x001fc8000000010a */
[----:B------:R-:W-:Y:S01]  /*0190*/  FFMA R5, R10, R5, R10 ;  /* 0x000000050a057223 */ /* 0x000fe2000000000a */
[----:B--2---:R-:W-:-:S04]  /*01a0*/  FADD R4, R4, -R9 ;  /* 0x8000000904047221 */ /* 0x004fc80000000000 */
[----:B------:R-:W-:-:S04]  /*01b0*/  FADD R0, R4, R4 ;  /* 0x0000000404007221 */ /* 0x000fc80000000000 */
[----:B------:R-:W0:Y:S01]  /*01c0*/  FCHK P0, R0, R3 ;  /* 0x0000000300007302 */ /* 0x000e220000000000 */
[----:B------:R-:W-:-:S04]  /*01d0*/  FFMA R10, R0, R5, RZ ;  /* 0x00000005000a7223 */ /* 0x000fc800000000ff */
[----:B------:R-:W-:-:S04]  /*01e0*/  FFMA R11, -R3, R10, R0 ;  /* 0x0000000a030b7223 */ /* 0x000fc80000000100 */
[----:B------:R-:W-:Y:S01]  /*01f0*/  FFMA R5, R5, R11, R10 ;  /* 0x0000000b05057223 */ /* 0x000fe2000000000a */
[----:B0-----:R-:W-:Y:S06]  /*0200*/  @!P0 BRA `(.L_x_2) ;  /* 0x00000000000c8947 */ /* 0x001fec0003800000 */
[----:B------:R-:W-:-:S07]  /*0210*/  MOV R6, 0x230 ;  /* 0x0000023000067802 */ /* 0x000fce0000000f00 */
[----:B------:R-:W-:Y:S05]  /*0220*/  CALL.REL.NOINC `($__internal_0_$__cuda_sm3x_div_rn_noftz_f32_slowpath) ;  /* 0x00000000006c7944 */ /* 0x000fea0003c00000 */
[----:B------:R-:W-:-:S07]  /*0230*/  IMAD.MOV.U32 R5, RZ, RZ, R0 ;  /* 0x000000ffff057224 */ /* 0x000fce00078e0000 */
.L_x_2:
[----:B------:R-:W-:Y:S05]  /*0240*/  BSYNC.RECONVERGENT B0 ;  /* 0x0000000000007941 */ /* 0x000fea0003800200 */
.L_x_1:
[----:B------:R-:W0:Y:S01]  /*0250*/  LDC.64 R6, c[0x0][0x388] ;  /* 0x0000e200ff067b82 */ /* 0x000e220000000a00 */
[----:B------:R-:W1:Y:S01]  /*0260*/  MUFU.RCP R0, R3 ;  /* 0x0000000300007308 */ /* 0x000e620000001000 */
[----:B------:R-:W-:Y:S01]  /*0270*/  FMUL R4, R4, R4 ;  /* 0x0000000404047220 */ /* 0x000fe20000400000 */
[----:B------:R-:W-:Y:S06]  /*0280*/  BSSY.RECONVERGENT B0, `(.L_x_3) ;  /* 0x000000e000007945 */ /* 0x000fec0003800200 */
[----:B------:R-:W2:Y:S01]  /*0290*/  FCHK P0, R4, R3 ;  /* 0x0000000304007302 */ /* 0x000ea20000000000 */
[----:B-1----:R-:W-:-:S04]  /*02a0*/  FFMA R9, -R3, R0, 1 ;  /* 0x3f80000003097423 */ /* 0x002fc80000000100 */
[----:B------:R-:W-:Y:S01]  /*02b0*/  FFMA R0, R0, R9, R0 ;  /* 0x0000000900007223 */ /* 0x000fe20000000000 */
[----:B0-----:R-:W-:-:S04]  /*02c0*/  IMAD.WIDE R6, R2, 0x4, R6 ;  /* 0x0000000402067825 */ /* 0x001fc800078e0206 */
[----:B------:R-:W-:Y:S01]  /*02d0*/  FFMA R9, R0, R4, RZ ;  /* 0x0000000400097223 */ /* 0x000fe200000000ff */
[----:B------:R0:W-:Y:S03]  /*02e0*/  STG.E desc[UR4][R6.64], R5 ;  /* 0x0000000506007986 */ /* 0x0001e6000c101904 */
[----:B------:R-:W-:-:S04]  /*02f0*/  FFMA R2, -R3, R9, R4 ;  /* 0x0000000903027223 */ /* 0x000fc80000000104 */
[----:B------:R-:W-:Y:S01]  /*0300*/  FFMA R9, R0, R2, R9 ;  /* 0x0000000200097223 */ /* 0x000fe20000000009 */
[----:B--2---:R-:W-:Y:S06]  /*0310*/  @!P0 BRA `(.L_x_4) ;  /* 0x0000000000108947 */ /* 0x004fec0003800000 */
[----:B------:R-:W-:Y:S01]  /*0320*/  IMAD.MOV.U32 R0, RZ, RZ, R4 ;  /* 0x000000ffff007224 */ /* 0x000fe200078e0004 */
[----:B0-----:R-:W-:-:S07]  /*0330*/  MOV R6, 0x350 ;  /* 0x0000035000067802 */ /* 0x001fce0000000f00 */
[----:B------:R-:W-:Y:S05]  /*0340*/  CALL.REL.NOINC `($__internal_0_$__cuda_sm3x_div_rn_noftz_f32_slowpath) ;  /* 0x0000000000247944 */ /* 0x000fea0003c00000 */
[----:B------:R-:W-:-:S07]  /*0350*/  IMAD.MOV.U32 R9, RZ, RZ, R0 ;  /* 0x000000ffff097224 */ /* 0x000fce00078e0000 */
.L_x_4:
[----:B------:R-:W-:Y:S05]  /*0360*/  BSYNC.RECONVERGENT B0 ;  /* 0x0000000000007941 */ /* 0x000fea0003800200 */
.L_x_3:
[----:B------:R-:W1:Y:S02]  /*0370*/  LDC.64 R2, c[0x0][0x3a0] ;  /* 0x0000e800ff027b82 */ /* 0x000e640000000a00 */
[----:B-1----:R-:W-:Y:S01]  /*0380*/  REDG.E.ADD.F32.FTZ.RN.STRONG.GPU desc[UR4][R2.64], R9 ;  /* 0x00000009020079a6 */ /* 0x002fe2000c12f304 */
[----:B------:R-:W-:Y:S05]  /*0390*/  EXIT ;  /* 0x000000000000794d */ /* 0x000fea0003800000 */
.L_x_0:
[----:B------:R-:W0:Y:S02]  /*03a0*/  LDC.64 R4, c[0x0][0x388] ;  /* 0x0000e200ff047b82 */ /* 0x000e240000000a00 */
[----:B0-----:R-:W-:-:S05]  /*03b0*/  IMAD.WIDE R4, R2, 0x4, R4 ;  /* 0x0000000402047825 */ /* 0x001fca00078e0204 */
[----:B------:R-:W-:Y:S01]  /*03c0*/  STG.E desc[UR4][R4.64], RZ ;  /* 0x000000ff04007986 */ /* 0x000fe2000c101904 */
[----:B------:R-:W-:Y:S05]  /*03d0*/  EXIT ;  /* 0x000000000000794d */ /* 0x000fea0003800000 */
        .weak           $__internal_0_$__cuda_sm3x_div_rn_noftz_f32_slowpath
        .type           $__internal_0_$__cuda_sm3x_div_rn_noftz_f32_slowpath,@function
        .size           $__internal_0_$__cuda_sm3x_div_rn_noftz_f32_slowpath,(.L_x_17 - $__internal_0_$__cuda_sm3x_div_rn_noftz_f32_slowpath)
$__internal_0_$__cuda_sm3x_div_rn_noftz_f32_slowpath:
[--C-:B------:R-:W-:Y:S01]  /*03e0*/  SHF.R.U32.HI R7, RZ, 0x17, R3.reuse ;  /* 0x00000017ff077819 */ /* 0x100fe20000011603 */
[----:B------:R-:W-:Y:S01]  /*03f0*/  BSSY.RECONVERGENT B1, `(.L_x_5) ;  /* 0x0000063000017945 */ /* 0x000fe20003800200 */
[----:B------:R-:W-:Y:S02]  /*0400*/  SHF.R.U32.HI R5, RZ, 0x17, R0 ;  /* 0x00000017ff057819 */ /* 0x000fe40000011600 */
[----:B------:R-:W-:Y:S02]  /*0410*/  LOP3.LUT R12, R7, 0xff, RZ, 0xc0, !PT ;  /* 0x000000ff070c7812 */ /* 0x000fe400078ec0ff */
[----:B------:R-:W-:Y:S01]  /*0420*/  LOP3.LUT R10, R5, 0xff, RZ, 0xc0, !PT ;  /* 0x000000ff050a7812 */ /* 0x000fe200078ec0ff */
[----:B------:R-:W-:Y:S02]  /*0430*/  IMAD.MOV.U32 R5, RZ, RZ, R3 ;  /* 0x000000ffff057224 */ /* 0x000fe400078e0003 */
[----:B------:R-:W-:Y:S02]  /*0440*/  VIADD R9, R12, 0xffffffff ;  /* 0xffffffff0c097836 */ /* 0x000fe40000000000 */
[----:B------:R-:W-:-:S03]  /*0450*/  VIADD R8, R10, 0xffffffff ;  /* 0xffffffff0a087836 */ /* 0x000fc60000000000 */
[----:B------:R-:W-:-:S04]  /*0460*/  ISETP.GT.U32.AND P0, PT, R9, 0xfd, PT ;  /* 0x000000fd0900780c */ /* 0x000fc80003f04070 */
[----:B------:R-:W-:-:S13]  /*0470*/  ISETP.GT.U32.OR P0, PT, R8, 0xfd, P0 ;  /* 0x000000fd0800780c */ /* 0x000fda0000704470 */
[----:B------:R-:W-:Y:S01]  /*0480*/  @!P0 IMAD.MOV.U32 R7, RZ, RZ, RZ ;  /* 0x000000ffff078224 */ /* 0x000fe200078e00ff */
[----:B------:R-:W-:Y:S06]  /*0490*/  @!P0 BRA `(.L_x_6) ;  /* 0x00000000005c8947 */ /* 0x000fec0003800000 */
[----:B------:R-:W-:Y:S02]  /*04a0*/  FSETP.GTU.FTZ.AND P0, PT, |R0|, +INF , PT ;  /* 0x7f8000000000780b */ /* 0x000fe40003f1c200 */
[----:B------:R-:W-:-:S04]  /*04b0*/  FSETP.GTU.FTZ.AND P1, PT, |R3|, +INF , PT ;  /* 0x7f8000000300780b */ /* 0x000fc80003f3c200 */
[----:B------:R-:W-:-:S13]  /*04c0*/  PLOP3.LUT P0, PT, P0, P1, PT, 0xf8, 0x8f ;  /* 0x00000000008f781c */ /* 0x000fda0000703f70 */
[----:B------:R-:W-:Y:S05]  /*04d0*/  @P0 BRA `(.L_x_7) ;  /* 0x00000004004c0947 */ /* 0x000fea0003800000 */
[----:B------:R-:W-:-:S13]  /*04e0*/  LOP3.LUT P0, RZ, R5, 0x7fffffff, R0, 0xc8, !PT ;  /* 0x7fffffff05ff7812 */ /* 0x000fda000780c800 */
[----:B------:R-:W-:Y:S05]  /*04f0*/  @!P0 BRA `(.L_x_8) ;  /* 0x00000004003c8947 */ /* 0x000fea0003800000 */
[C---:B------:R-:W-:Y:S02]  /*0500*/  FSETP.NEU.FTZ.AND P2, PT, |R0|.reuse, +INF , PT ;  /* 0x7f8000000000780b */ /* 0x040fe40003f5d200 */
[----:B------:R-:W-:Y:S02]  /*0510*/  FSETP.NEU.FTZ.AND P1, PT, |R3|, +INF , PT ;  /* 0x7f8000000300780b */ /* 0x000fe40003f3d200 */
[----:B------:R-:W-:-:S11]  /*0520*/  FSETP.NEU.FTZ.AND P0, PT, |R0|, +INF , PT ;  /* 0x7f8000000000780b */ /* 0x000fd60003f1d200 */
[----:B------:R-:W-:Y:S05]  /*0530*/  @!P1 BRA !P2, `(.L_x_8) ;  /* 0x00000004002c9947 */ /* 0x000fea0005000000 */
[----:B------:R-:W-:-:S04]  /*0540*/  LOP3.LUT P2, RZ, R0, 0x7fffffff, RZ, 0xc0, !PT ;  /* 0x7fffffff00ff7812 */ /* 0x000fc8000784c0ff */
[----:B------:R-:W-:-:S13]  /*0550*/  PLOP3.LUT P1, PT, P1, P2, PT, 0x2f, 0xf2 ;  /* 0x0000000000f2781c */ /* 0x000fda0000f24577 */
[----:B------:R-:W-:Y:S05]  /*0560*/  @P1 BRA `(.L_x_9) ;  /* 0x0000000400181947 */ /* 0x000fea0003800000 */
[----:B------:R-:W-:-:S04]  /*0570*/  LOP3.LUT P1, RZ, R5, 0x7fffffff, RZ, 0xc0, !PT ;  /* 0x7fffffff05ff7812 */ /* 0x000fc8000782c0ff */
[----:B------:R-:W-:-:S13]  /*0580*/  PLOP3.LUT P0, PT, P0, P1, PT, 0x2f, 0xf2 ;  /* 0x0000000000f2781c */ /* 0x000fda0000702577 */
[----:B------:R-:W-:Y:S05]  /*0590*/  @P0 BRA `(.L_x_10) ;  /* 0x0000000400000947 */ /* 0x000fea0003800000 */
[----:B------:R-:W-:Y:S02]  /*05a0*/  ISETP.GE.AND P0, PT, R8, RZ, PT ;  /* 0x000000ff0800720c */ /* 0x000fe40003f06270 */
[----:B------:R-:W-:-:S11]  /*05b0*/  ISETP.GE.AND P1, PT, R9, RZ, PT ;  /* 0x000000ff0900720c */ /* 0x000fd60003f26270 */
[----:B------:R-:W-:Y:S02]  /*05c0*/  @P0 IMAD.MOV.U32 R7, RZ, RZ, RZ ;  /* 0x000000ffff070224 */ /* 0x000fe400078e00ff */
[----:B------:R-:W-:Y:S01]  /*05d0*/  @!P0 FFMA R0, R0, 1.84467440737095516160e+19, RZ ;  /* 0x5f80000000008823 */ /* 0x000fe200000000ff */
[----:B------:R-:W-:Y:S02]  /*05e0*/  @!P0 IMAD.MOV.U32 R7, RZ, RZ, -0x40 ;  /* 0xffffffc0ff078424 */ /* 0x000fe400078e00ff */
[----:B------:R-:W-:Y:S02]  /*05f0*/  @!P1 FFMA R5, R3, 1.84467440737095516160e+19, RZ ;  /* 0x5f80000003059823 */ /* 0x000fe400000000ff */
[----:B------:R-:W-:-:S07]  /*0600*/  @!P1 VIADD R7, R7, 0x40 ;  /* 0x0000004007079836 */ /* 0x000fce0000000000 */
.L_x_6:
[----:B------:R-:W-:Y:S01]  /*0610*/  LEA R8, R12, 0xc0800000, 0x17 ;  /* 0xc08000000c087811 */ /* 0x000fe200078eb8ff */
[----:B------:R-:W-:Y:S04]  /*0620*/  BSSY.RECONVERGENT B2, `(.L_x_11) ;  /* 0x0000036000027945 */ /* 0x000fe80003800200 */
[----:B------:R-:W-:Y:S02]  /*0630*/  IMAD.IADD R8, R5, 0x1, -R8 ;  /* 0x0000000105087824 */ /* 0x000fe400078e0a08 */
[----:B------:R-:W-:Y:S02]  /*0640*/  VIADD R5, R10, 0xffffff81 ;  /* 0xffffff810a057836 */ /* 0x000fe40000000000 */
[----:B------:R0:W1:Y:S01]  /*0650*/  MUFU.RCP R9, R8 ;  /* 0x0000000800097308 */ /* 0x0000620000001000 */
[----:B------:R-:W-:Y:S01]  /*0660*/  FADD.FTZ R11, -R8, -RZ ;  /* 0x800000ff080b7221 */ /* 0x000fe20000010100 */
[C---:B------:R-:W-:Y:S01]  /*0670*/  IMAD R0, R5.reuse, -0x800000, R0 ;  /* 0xff80000005007824 */ /* 0x040fe200078e0200 */
[----:B0-----:R-:W-:-:S05]  /*0680*/  IADD3 R8, PT, PT, R5, 0x7f, -R12 ;  /* 0x0000007f05087810 */ /* 0x001fca0007ffe80c */
[----:B------:R-:W-:Y:S02]  /*0690*/  IMAD.IADD R8, R8, 0x1, R7 ;  /* 0x0000000108087824 */ /* 0x000fe400078e0207 */
[----:B-1----:R-:W-:-:S04]  /*06a0*/  FFMA R10, R9, R11, 1 ;  /* 0x3f800000090a7423 */ /* 0x002fc8000000000b */
[----:B------:R-:W-:-:S04]  /*06b0*/  FFMA R14, R9, R10, R9 ;  /* 0x0000000a090e7223 */ /* 0x000fc80000000009 */
[----:B------:R-:W-:-:S04]  /*06c0*/  FFMA R9, R0, R14, RZ ;  /* 0x0000000e00097223 */ /* 0x000fc800000000ff */
[----:B------:R-:W-:-:S04]  /*06d0*/  FFMA R10, R11, R9, R0 ;  /* 0x000000090b0a7223 */ /* 0x000fc80000000000 */
[----:B------:R-:W-:-:S04]  /*06e0*/  FFMA R9, R14, R10, R9 ;  /* 0x0000000a0e097223 */ /* 0x000fc80000000009 */
[----:B------:R-:W-:-:S04]  /*06f0*/  FFMA R10, R11, R9, R0 ;  /* 0x000000090b0a7223 */ /* 0x000fc80000000000 */
[----:B------:R-:W-:-:S05]  /*0700*/  FFMA R0, R14, R10, R9 ;  /* 0x0000000a0e007223 */ /* 0x000fca0000000009 */
[----:B------:R-:W-:-:S04]  /*0710*/  SHF.R.U32.HI R5, RZ, 0x17, R0 ;  /* 0x00000017ff057819 */ /* 0x000fc80000011600 */
[----:B------:R-:W-:-:S05]  /*0720*/  LOP3.LUT R5, R5, 0xff, RZ, 0xc0, !PT ;  /* 0x000000ff05057812 */ /* 0x000fca00078ec0ff */
[----:B------:R-:W-:-:S04]  /*0730*/  IMAD.IADD R11, R5, 0x1, R8 ;  /* 0x00000001050b7824 */ /* 0x000fc800078e0208 */
[----:B------:R-:W-:-:S05]  /*0740*/  VIADD R5, R11, 0xffffffff ;  /* 0xffffffff0b057836 */ /* 0x000fca0000000000 */
[----:B------:R-:W-:-:S13]  /*0750*/  ISETP.GE.U32.AND P0, PT, R5, 0xfe, PT ;  /* 0x000000fe0500780c */ /* 0x000fda0003f06070 */
[----:B------:R-:W-:Y:S05]  /*0760*/  @!P0 BRA `(.L_x_12) ;  /* 0x0000000000808947 */ /* 0x000fea0003800000 */
[----:B------:R-:W-:-:S13]  /*0770*/  ISETP.GT.AND P0, PT, R11, 0xfe, PT ;  /* 0x000000fe0b00780c */ /* 0x000fda0003f04270 */
[----:B------:R-:W-:Y:S05]  /*0780*/  @P0 BRA `(.L_x_13) ;  /* 0x00000000006c0947 */ /* 0x000fea0003800000 */
[----:B------:R-:W-:-:S13]  /*0790*/  ISETP.GE.AND P0, PT, R11, 0x1, PT ;  /* 0x000000010b00780c */ /* 0x000fda0003f06270 */
[----:B------:R-:W-:Y:S05]  /*07a0*/  @P0 BRA `(.L_x_14) ;  /* 0x0000000000740947 */ /* 0x000fea0003800000 */
[----:B------:R-:W-:Y:S02]  /*07b0*/  ISETP.GE.AND P0, PT, R11, -0x18, PT ;  /* 0xffffffe80b00780c */ /* 0x000fe40003f06270 */
[----:B------:R-:W-:-:S11]  /*07c0*/  LOP3.LUT R0, R0, 0x80000000, RZ, 0xc0, !PT ;  /* 0x8000000000007812 */ /* 0x000fd600078ec0ff */
[----:B------:R-:W-:Y:S05]  /*07d0*/  @!P0 BRA `(.L_x_14) ;  /* 0x0000000000688947 */ /* 0x000fea0003800000 */
[CCC-:B------:R-:W-:Y:S01]  /*07e0*/  FFMA.RZ R5, R14.reuse, R10.reuse, R9.reuse ;  /* 0x0000000a0e057223 */ /* 0x1c0fe2000000c009 */
[CCC-:B------:R-:W-:Y:S01]  /*07f0*/  FFMA.RM R8, R14.reuse, R10.reuse, R9.reuse ;  /* 0x0000000a0e087223 */ /* 0x1c0fe20000004009 */
[C---:B------:R-:W-:Y:S02]  /*0800*/  ISETP.NE.AND P2, PT, R11.reuse, RZ, PT ;  /* 0x000000ff0b00720c */ /* 0x040fe40003f45270 */
[----:B------:R-:W-:Y:S02]  /*0810*/  ISETP.NE.AND P1, PT, R11, RZ, PT ;  /* 0x000000ff0b00720c */ /* 0x000fe40003f25270 */
[----:B------:R-:W-:Y:S01]  /*0820*/  LOP3.LUT R7, R5, 0x7fffff, RZ, 0xc0, !PT ;  /* 0x007fffff05077812 */ /* 0x000fe200078ec0ff */
[----:B------:R-:W-:Y:S01]  /*0830*/  FFMA.RP R5, R14, R10, R9 ;  /* 0x0000000a0e057223 */ /* 0x000fe20000008009 */
[----:B------:R-:W-:Y:S02]  /*0840*/  VIADD R10, R11, 0x20 ;  /* 0x000000200b0a7836 */ /* 0x000fe40000000000 */
[----:B------:R-:W-:Y:S01]  /*0850*/  LOP3.LUT R7, R7, 0x800000, RZ, 0xfc, !PT ;  /* 0x0080000007077812 */ /* 0x000fe200078efcff */
[----:B------:R-:W-:Y:S01]  /*0860*/  IMAD.MOV R9, RZ, RZ, -R11 ;  /* 0x000000ffff097224 */ /* 0x000fe200078e0a0b */
[----:B------:R-:W-:-:S02]  /*0870*/  FSETP.NEU.FTZ.AND P0, PT, R5, R8, PT ;  /* 0x000000080500720b */ /* 0x000fc40003f1d000 */
[----:B------:R-:W-:Y:S02]  /*0880*/  SHF.L.U32 R10, R7, R10, RZ ;  /* 0x0000000a070a7219 */ /* 0x000fe400000006ff */
[----:B------:R-:W-:Y:S02]  /*0890*/  SEL R8, R9, RZ, P2 ;  /* 0x000000ff09087207 */ /* 0x000fe40001000000 */
[----:B------:R-:W-:Y:S02]  /*08a0*/  ISETP.NE.AND P1, PT, R10, RZ, P1 ;  /* 0x000000ff0a00720c */ /* 0x000fe40000f25270 */
[----:B------:R-:W-:Y:S02]  /*08b0*/  SHF.R.U32.HI R8, RZ, R8, R7 ;  /* 0x00000008ff087219 */ /* 0x000fe40000011607 */
[----:B------:R-:W-:Y:S02]  /*08c0*/  PLOP3.LUT P0, PT, P0, P1, PT, 0xf8, 0x8f ;  /* 0x00000000008f781c */ /* 0x000fe40000703f70 */
[----:B------:R-:W-:-:S02]  /*08d0*/  SHF.R.U32.HI R10, RZ, 0x1, R8 ;  /* 0x00000001ff0a7819 */ /* 0x000fc40000011608 */
[----:B------:R-:W-:-:S04]  /*08e0*/  SEL R5, RZ, 0x1, !P0 ;  /* 0x00000001ff057807 */ /* 0x000fc80004000000 */
[----:B------:R-:W-:-:S04]  /*08f0*/  LOP3.LUT R5, R5, 0x1, R10, 0xf8, !PT ;  /* 0x0000000105057812 */ /* 0x000fc800078ef80a */
[----:B------:R-:W-:-:S05]  /*0900*/  LOP3.LUT R5, R5, R8, RZ, 0xc0, !PT ;  /* 0x0000000805057212 */ /* 0x000fca00078ec0ff */
[----:B------:R-:W-:-:S05]  /*0910*/  IMAD.IADD R5, R10, 0x1, R5 ;  /* 0x000000010a057824 */ /* 0x000fca00078e0205 */
[----:B------:R-:W-:Y:S01]  /*0920*/  LOP3.LUT R0, R5, R0, RZ, 0xfc, !PT ;  /* 0x0000000005007212 */ /* 0x000fe200078efcff */
[----:B------:R-:W-:Y:S06]  /*0930*/  BRA `(.L_x_14) ;  /* 0x0000000000107947 */ /* 0x000fec0003800000 */
.L_x_13:
[----:B------:R-:W-:-:S04]  /*0940*/  LOP3.LUT R0, R0, 0x80000000, RZ, 0xc0, !PT ;  /* 0x8000000000007812 */ /* 0x000fc800078ec0ff */
[----:B------:R-:W-:Y:S01]  /*0950*/  LOP3.LUT R0, R0, 0x7f800000, RZ, 0xfc, !PT ;  /* 0x7f80000000007812 */ /* 0x000fe200078efcff */
[----:B------:R-:W-:Y:S06]  /*0960*/  BRA `(.L_x_14) ;  /* 0x0000000000047947 */ /* 0x000fec0003800000 */
.L_x_12:
[----:B------:R-:W-:-:S07]  /*0970*/  IMAD R0, R8, 0x800000, R0 ;  /* 0x0080000008007824 */ /* 0x000fce00078e0200 */
.L_x_14:
[----:B------:R-:W-:Y:S05]  /*0980*/  BSYNC.RECONVERGENT B2 ;  /* 0x0000000000027941 */ /* 0x000fea0003800200 */
.L_x_11:
[----:B------:R-:W-:Y:S05]  /*0990*/  BRA `(.L_x_15) ;  /* 0x0000000000207947 */ /* 0x000fea0003800000 */
.L_x_10:
[----:B------:R-:W-:-:S04]  /*09a0*/  LOP3.LUT R0, R5, 0x80000000, R0, 0x48, !PT ;  /* 0x8000000005007812 */ /* 0x000fc800078e4800 */
[----:B------:R-:W-:Y:S01]  /*09b0*/  LOP3.LUT R0, R0, 0x7f800000, RZ, 0xfc, !PT ;  /* 0x7f80000000007812 */ /* 0x000fe200078efcff */
[----:B------:R-:W-:Y:S06]  /*09c0*/  BRA `(.L_x_15) ;  /* 0x0000000000147947 */ /* 0x000fec0003800000 */
.L_x_9:
[----:B------:R-:W-:Y:S01]  /*09d0*/  LOP3.LUT R0, R5, 0x80000000, R0, 0x48, !PT ;  /* 0x8000000005007812 */ /* 0x000fe200078e4800 */
[----:B------:R-:W-:Y:S06]  /*09e0*/  BRA `(.L_x_15) ;  /* 0x00000000000c7947 */ /* 0x000fec0003800000 */
.L_x_8:
[----:B------:R-:W0:Y:S01]  /*09f0*/  MUFU.RSQ R0, -QNAN ;  /* 0xffc0000000007908 */ /* 0x000e220000001400 */
[----:B------:R-:W-:Y:S05]  /*0a00*/  BRA `(.L_x_15) ;  /* 0x0000000000047947 */ /* 0x000fea0003800000 */
.L_x_7:
[----:B------:R-:W-:-:S07]  /*0a10*/  FADD.FTZ R0, R0, R3 ;  /* 0x0000000300007221 */ /* 0x000fce0000010000 */
.L_x_15:
[----:B------:R-:W-:Y:S05]  /*0a20*/  BSYNC.RECONVERGENT B1 ;  /* 0x0000000000017941 */ /* 0x000fea0003800200 */
.L_x_5:
[----:B------:R-:W-:-:S04]  /*0a30*/  IMAD.MOV.U32 R7, RZ, RZ, 0x0 ;  /* 0x00000000ff077424 */ /* 0x000fc800078e00ff */
[----:B0-----:R-:W-:Y:S05]  /*0a40*/  RET.REL.NODEC R6 `(_Z10mse_kernelPKfPfS0_PKbS1_j) ;  /* 0xfffffff4066c7950 */ /* 0x001fea0003c3ffff */
.L_x_16:
[----:B------:R-:W-:-:S00]  /*0a50*/  BRA `(.L_x_16) ;  /* 0xfffffffc00fc7947 */ /* 0x000fc0000383ffff */
[----:B------:R-:W-:-:S00]  /*0a60*/  NOP ;  /* 0x0000000000007918 */ /* 0x000fc00000000000 */
        /* <DEDUP_REMOVED lines=9> */
.L_x_17:


//--------------------- .nv.shared.reserved.0     --------------------------
	.section	.nv.shared.reserved.0,"aw",@nobits
	.weak		__nv_reservedSMEM_offset_0_alias
	.size		__nv_reservedSMEM_offset_0_alias, 0, 64
	.other		__nv_reservedSMEM_offset_0_alias,@"STO_CUDA_RESERVED_SHARED STV_DEFAULT"
__nv_reservedSMEM_offset_0_alias:
	.zero		0
	.zero		64


//--------------------- .nv.constant0._Z10mse_kernelPKfPfS0_PKbS1_j --------------------------
	.section	.nv.constant0._Z10mse_kernelPKfPfS0_PKbS1_j,"a",@progbits
	.sectionflags	@""
	.align	4
.nv.constant0._Z10mse_kernelPKfPfS0_PKbS1_j:
	.zero		940


//--------------------- SYMBOLS --------------------------

	.type		.nv.reservedSmem.offset0,@object
	.size		.nv.reservedSmem.offset0,0x4
